//
// Generated by NVIDIA NVVM Compiler
//
// Compiler Build ID: CL-36424714
// Cuda compilation tools, release 13.0, V13.0.88
// Based on NVVM 20.0.0
//

.version 9.0
.target sm_100
.address_size 64

	// .globl	_Z12MatMulKernel6MatrixS_S_
.extern .func  (.param .b32 func_retval0) vprintf
(
	.param .b64 vprintf_param_0,
	.param .b64 vprintf_param_1
)
;
.global .align 1 .b8 $str[21] = {75, 101, 114, 110, 101, 108, 58, 32, 67, 118, 97, 108, 117, 101, 32, 61, 32, 37, 102, 10};

.visible .entry _Z12MatMulKernel6MatrixS_S_(
	.param .align 8 .b8 _Z12MatMulKernel6MatrixS_S__param_0[16],
	.param .align 8 .b8 _Z12MatMulKernel6MatrixS_S__param_1[16],
	.param .align 8 .b8 _Z12MatMulKernel6MatrixS_S__param_2[16]
)
{
	.local .align 8 .b8 	__local_depot0[8];
	.reg .b64 	%SP;
	.reg .b64 	%SPL;
	.reg .pred 	%p<10>;
	.reg .b32 	%r<44>;
	.reg .b32 	%f<68>;
	.reg .b64 	%rd<57>;
	.reg .b64 	%fd<2>;

	mov.u64 	%SPL, __local_depot0;
	cvta.local.u64 	%SP, %SPL;
	ld.param.u64 	%rd6, [_Z12MatMulKernel6MatrixS_S__param_2+8];
	ld.param.u32 	%r2, [_Z12MatMulKernel6MatrixS_S__param_1];
	ld.param.u32 	%r1, [_Z12MatMulKernel6MatrixS_S__param_0];
	ld.param.u64 	%rd7, [_Z12MatMulKernel6MatrixS_S__param_1+8];
	ld.param.u64 	%rd8, [_Z12MatMulKernel6MatrixS_S__param_0+8];
	ld.param.v2.u32 	{%r20, %r21}, [_Z12MatMulKernel6MatrixS_S__param_2];
	cvta.to.global.u64 	%rd1, %rd8;
	cvta.to.global.u64 	%rd2, %rd7;
	mov.u32 	%r22, %ctaid.y;
	mov.u32 	%r23, %ntid.y;
	mov.u32 	%r24, %tid.y;
	mad.lo.s32 	%r3, %r22, %r23, %r24;
	mov.u32 	%r25, %ctaid.x;
	mov.u32 	%r26, %ntid.x;
	mov.u32 	%r27, %tid.x;
	mad.lo.s32 	%r4, %r25, %r26, %r27;
	setp.lt.s32 	%p1, %r1, 1;
	mov.f32 	%f67, 0f00000000;
	@%p1 bra 	$L__BB0_12;
	mul.lo.s32 	%r5, %r1, %r3;
	and.b32  	%r6, %r1, 7;
	setp.lt.u32 	%p2, %r1, 8;
	mov.b32 	%r42, 0;
	mov.f32 	%f67, 0f00000000;
	@%p2 bra 	$L__BB0_4;
	and.b32  	%r42, %r1, 2147483640;
	neg.s32 	%r40, %r42;
	shl.b32 	%r9, %r2, 3;
	mul.wide.u32 	%rd9, %r5, 4;
	add.s64 	%rd10, %rd9, %rd1;
	add.s64 	%rd56, %rd10, 16;
	mov.f32 	%f67, 0f00000000;
	mul.wide.s32 	%rd13, %r2, 4;
	mov.u32 	%r39, %r4;
$L__BB0_3:
	.pragma "nounroll";
	ld.global.f32 	%f17, [%rd56+-16];
	mul.wide.s32 	%rd11, %r39, 4;
	add.s64 	%rd12, %rd2, %rd11;
	ld.global.f32 	%f18, [%rd12];
	fma.rn.f32 	%f19, %f17, %f18, %f67;
	ld.global.f32 	%f20, [%rd56+-12];
	add.s64 	%rd14, %rd12, %rd13;
	ld.global.f32 	%f21, [%rd14];
	fma.rn.f32 	%f22, %f20, %f21, %f19;
	ld.global.f32 	%f23, [%rd56+-8];
	add.s64 	%rd15, %rd14, %rd13;
	ld.global.f32 	%f24, [%rd15];
	fma.rn.f32 	%f25, %f23, %f24, %f22;
	ld.global.f32 	%f26, [%rd56+-4];
	add.s64 	%rd16, %rd15, %rd13;
	ld.global.f32 	%f27, [%rd16];
	fma.rn.f32 	%f28, %f26, %f27, %f25;
	ld.global.f32 	%f29, [%rd56];
	add.s64 	%rd17, %rd16, %rd13;
	ld.global.f32 	%f30, [%rd17];
	fma.rn.f32 	%f31, %f29, %f30, %f28;
	ld.global.f32 	%f32, [%rd56+4];
	add.s64 	%rd18, %rd17, %rd13;
	ld.global.f32 	%f33, [%rd18];
	fma.rn.f32 	%f34, %f32, %f33, %f31;
	ld.global.f32 	%f35, [%rd56+8];
	add.s64 	%rd19, %rd18, %rd13;
	ld.global.f32 	%f36, [%rd19];
	fma.rn.f32 	%f37, %f35, %f36, %f34;
	ld.global.f32 	%f38, [%rd56+12];
	add.s64 	%rd20, %rd19, %rd13;
	ld.global.f32 	%f39, [%rd20];
	fma.rn.f32 	%f67, %f38, %f39, %f37;
	add.s32 	%r40, %r40, 8;
	add.s32 	%r39, %r39, %r9;
	add.s64 	%rd56, %rd56, 32;
	setp.ne.s32 	%p3, %r40, 0;
	@%p3 bra 	$L__BB0_3;
$L__BB0_4:
	setp.eq.s32 	%p4, %r6, 0;
	@%p4 bra 	$L__BB0_12;
	and.b32  	%r15, %r1, 3;
	setp.lt.u32 	%p5, %r6, 4;
	@%p5 bra 	$L__BB0_7;
	add.s32 	%r29, %r42, %r5;
	mul.wide.u32 	%rd21, %r29, 4;
	add.s64 	%rd22, %rd1, %rd21;
	ld.global.f32 	%f41, [%rd22];
	mad.lo.s32 	%r30, %r42, %r2, %r4;
	mul.wide.s32 	%rd23, %r30, 4;
	add.s64 	%rd24, %rd2, %rd23;
	ld.global.f32 	%f42, [%rd24];
	fma.rn.f32 	%f43, %f41, %f42, %f67;
	cvt.u64.u32 	%rd25, %r5;
	cvt.u64.u32 	%rd26, %r42;
	add.s64 	%rd27, %rd26, %rd25;
	shl.b64 	%rd28, %rd27, 2;
	add.s64 	%rd29, %rd1, %rd28;
	ld.global.f32 	%f44, [%rd29+4];
	mul.wide.s32 	%rd30, %r2, 4;
	add.s64 	%rd31, %rd24, %rd30;
	ld.global.f32 	%f45, [%rd31];
	fma.rn.f32 	%f46, %f44, %f45, %f43;
	ld.global.f32 	%f47, [%rd29+8];
	add.s64 	%rd32, %rd31, %rd30;
	ld.global.f32 	%f48, [%rd32];
	fma.rn.f32 	%f49, %f47, %f48, %f46;
	ld.global.f32 	%f50, [%rd29+12];
	add.s64 	%rd33, %rd32, %rd30;
	ld.global.f32 	%f51, [%rd33];
	fma.rn.f32 	%f67, %f50, %f51, %f49;
	add.s32 	%r42, %r42, 4;
$L__BB0_7:
	setp.eq.s32 	%p6, %r15, 0;
	@%p6 bra 	$L__BB0_12;
	setp.eq.s32 	%p7, %r15, 1;
	@%p7 bra 	$L__BB0_10;
	add.s32 	%r31, %r42, %r5;
	mul.wide.u32 	%rd34, %r31, 4;
	add.s64 	%rd35, %rd1, %rd34;
	ld.global.f32 	%f53, [%rd35];
	mad.lo.s32 	%r32, %r42, %r2, %r4;
	mul.wide.s32 	%rd36, %r32, 4;
	add.s64 	%rd37, %rd2, %rd36;
	ld.global.f32 	%f54, [%rd37];
	fma.rn.f32 	%f55, %f53, %f54, %f67;
	cvt.u64.u32 	%rd38, %r5;
	cvt.u64.u32 	%rd39, %r42;
	add.s64 	%rd40, %rd39, %rd38;
	shl.b64 	%rd41, %rd40, 2;
	add.s64 	%rd42, %rd1, %rd41;
	ld.global.f32 	%f56, [%rd42+4];
	mul.wide.s32 	%rd43, %r2, 4;
	add.s64 	%rd44, %rd37, %rd43;
	ld.global.f32 	%f57, [%rd44];
	fma.rn.f32 	%f67, %f56, %f57, %f55;
	add.s32 	%r42, %r42, 2;
$L__BB0_10:
	and.b32  	%r33, %r1, 1;
	setp.eq.b32 	%p8, %r33, 1;
	not.pred 	%p9, %p8;
	@%p9 bra 	$L__BB0_12;
	add.s32 	%r34, %r42, %r5;
	mul.wide.u32 	%rd45, %r34, 4;
	add.s64 	%rd46, %rd1, %rd45;
	ld.global.f32 	%f58, [%rd46];
	mad.lo.s32 	%r35, %r42, %r2, %r4;
	mul.wide.s32 	%rd47, %r35, 4;
	add.s64 	%rd48, %rd2, %rd47;
	ld.global.f32 	%f59, [%rd48];
	fma.rn.f32 	%f67, %f58, %f59, %f67;
$L__BB0_12:
	cvta.to.global.u64 	%rd49, %rd6;
	add.u64 	%rd50, %SP, 0;
	add.u64 	%rd51, %SPL, 0;
	mad.lo.s32 	%r36, %r20, %r3, %r4;
	mul.wide.s32 	%rd52, %r36, 4;
	add.s64 	%rd53, %rd49, %rd52;
	st.global.f32 	[%rd53], %f67;
	cvt.f64.f32 	%fd1, %f67;
	st.local.f64 	[%rd51], %fd1;
	mov.u64 	%rd54, $str;
	cvta.global.u64 	%rd55, %rd54;
	{ // callseq 0, 0
	.param .b64 param0;
	st.param.b64 	[param0], %rd55;
	.param .b64 param1;
	st.param.b64 	[param1], %rd50;
	.param .b32 retval0;
	call.uni (retval0), 
	vprintf, 
	(
	param0, 
	param1
	);
	ld.param.b32 	%r37, [retval0];
	} // callseq 0
	ret;

}


// ===== COMPILED SASS (sm_100) =====

	.target	sm_100

	.elftype	@"ET_EXEC"


//--------------------- .note.nv.tkinfo           --------------------------
	.section	.note.nv.tkinfo,"",@"SHT_NOTE"
	.sectionflags	@"SHF_NOTE_NV_TKINFO"
	.tkinfo
        /*0018*/ 	.word	0x00000002
        /*0030*/ 	.string	""
        /*0030*/ 	.string	"ptxas"
        /*0030*/ 	.string	"Cuda compilation tools, release 13.0, V13.0.88"
        /*0030*/ 	.string	"Build cuda_13.0.r13.0/compiler.36424714_0"
        /*0030*/ 	.string	"-arch sm_100 -m 64 "



//--------------------- .note.nv.cuinfo           --------------------------
	.section	.note.nv.cuinfo,"",@"SHT_NOTE"
	.sectionflags	@"SHF_NOTE_NV_CUINFO"
        /*0018*/ 	.short	0x0002
        /*001a*/ 	.short	0x0064
        /*001c*/ 	.short	0x0082
	.zero		2


//--------------------- .nv.info                  --------------------------
	.section	.nv.info,"",@"SHT_CUDA_INFO"
	.align	4


	//----- nvinfo : EIATTR_REGCOUNT
	.align		4
        /*0000*/ 	.byte	0x04, 0x2f
        /*0002*/ 	.short	(.L_2 - .L_1)
	.align		4
.L_1:
        /*0004*/ 	.word	index@(_Z12MatMulKernel6MatrixS_S_)
        /*0008*/ 	.word	0x00000020


	//----- nvinfo : EIATTR_FRAME_SIZE
	.align		4
.L_2:
        /*000c*/ 	.byte	0x04, 0x11
        /*000e*/ 	.short	(.L_4 - .L_3)
	.align		4
.L_3:
        /*0010*/ 	.word	index@(_Z12MatMulKernel6MatrixS_S_)
        /*0014*/ 	.word	0x00000008


	//----- nvinfo : EIATTR_MIN_STACK_SIZE
	.align		4
.L_4:
        /*0018*/ 	.byte	0x04, 0x12
        /*001a*/ 	.short	(.L_6 - .L_5)
	.align		4
.L_5:
        /*001c*/ 	.word	index@(_Z12MatMulKernel6MatrixS_S_)
        /*0020*/ 	.word	0x00000008
.L_6:


//--------------------- .nv.compat                --------------------------
	.section	.nv.compat,"",@"SHT_CUDA_COMPAT_INFO"
	.align	4
        /*0000*/ 	.byte	0x02, 0x09, 0x00, 0x00, 0x02, 0x02, 0x01, 0x00, 0x02, 0x05, 0x05, 0x00, 0x03, 0x07, 0x01, 0x01
        /*0010*/ 	.byte	0x02, 0x03, 0x00, 0x00, 0x02, 0x06, 0x01, 0x00, 0x04, 0x0b, 0x08, 0x00, 0x09, 0x00, 0x00, 0x00
        /*0020*/ 	.byte	0x00, 0x00, 0x00, 0x00


//--------------------- .nv.info._Z12MatMulKernel6MatrixS_S_ --------------------------
	.section	.nv.info._Z12MatMulKernel6MatrixS_S_,"",@"SHT_CUDA_INFO"
	.sectionflags	@""
	.align	4


	//----- nvinfo : EIATTR_CUDA_API_VERSION
	.align		4
        /*0000*/ 	.byte	0x04, 0x37
        /*0002*/ 	.short	(.L_8 - .L_7)
.L_7:
        /*0004*/ 	.word	0x00000082


	//----- nvinfo : EIATTR_KPARAM_INFO
	.align		4
.L_8:
        /*0008*/ 	.byte	0x04, 0x17
        /*000a*/ 	.short	(.L_10 - .L_9)
.L_9:
        /*000c*/ 	.word	0x00000000
        /*0010*/ 	.short	0x0002
        /*0012*/ 	.short	0x0020
        /*0014*/ 	.byte	0x00, 0xf0, 0x41, 0x00


	//----- nvinfo : EIATTR_KPARAM_INFO
	.align		4
.L_10:
        /*0018*/ 	.byte	0x04, 0x17
        /*001a*/ 	.short	(.L_12 - .L_11)
.L_11:
        /*001c*/ 	.word	0x00000000
        /*0020*/ 	.short	0x0001
        /*0022*/ 	.short	0x0010
        /*0024*/ 	.byte	0x00, 0xf0, 0x41, 0x00


	//----- nvinfo : EIATTR_KPARAM_INFO
	.align		4
.L_12:
        /*0028*/ 	.byte	0x04, 0x17
        /*002a*/ 	.short	(.L_14 - .L_13)
.L_13:
        /*002c*/ 	.word	0x00000000
        /*0030*/ 	.short	0x0000
        /*0032*/ 	.short	0x0000
        /*0034*/ 	.byte	0x00, 0xf0, 0x41, 0x00


	//----- nvinfo : EIATTR_SPARSE_MMA_MASK
	.align		4
.L_14:
        /*0038*/ 	.byte	0x03, 0x50
        /*003a*/ 	.short	0x0000


	//----- nvinfo : EIATTR_MAXREG_COUNT
	.align		4
        /*003c*/ 	.byte	0x03, 0x1b
        /*003e*/ 	.short	0x00ff


	//----- nvinfo : EIATTR_EXTERNS
	.align		4
        /*0040*/ 	.byte	0x04, 0x0f
        /*0042*/ 	.short	(.L_16 - .L_15)


	//   ....[0]....
	.align		4
.L_15:
        /*0044*/ 	.word	index@(vprintf)


	//----- nvinfo : EIATTR_MERCURY_ISA_VERSION
	.align		4
.L_16:
        /*0048*/ 	.byte	0x03, 0x5f
        /*004a*/ 	.short	0x0101


	//----- nvinfo : EIATTR_VRC_CTA_INIT_COUNT
	.align		4
        /*004c*/ 	.byte	0x02, 0x4a
	.zero		1
	.zero		1


	//----- nvinfo : EIATTR_SYSCALL_OFFSETS
	.align		4
        /*0050*/ 	.byte	0x04, 0x46
        /*0052*/ 	.short	(.L_18 - .L_17)


	//   ....[0]....
.L_17:
        /*0054*/ 	.word	0x000009d0


	//----- nvinfo : EIATTR_EXIT_INSTR_OFFSETS
	.align		4
.L_18:
        /*0058*/ 	.byte	0x04, 0x1c
        /*005a*/ 	.short	(.L_20 - .L_19)


	//   ....[0]....
.L_19:
        /*005c*/ 	.word	0x000009e0


	//----- nvinfo : EIATTR_CBANK_PARAM_SIZE
	.align		4
.L_20:
        /*0060*/ 	.byte	0x03, 0x19
        /*0062*/ 	.short	0x0030


	//----- nvinfo : EIATTR_PARAM_CBANK
	.align		4
        /*0064*/ 	.byte	0x04, 0x0a
        /*0066*/ 	.short	(.L_22 - .L_21)
	.align		4
.L_21:
        /*0068*/ 	.word	index@(.nv.constant0._Z12MatMulKernel6MatrixS_S_)
        /*006c*/ 	.short	0x0380
        /*006e*/ 	.short	0x0030


	//----- nvinfo : EIATTR_SW_WAR
	.align		4
.L_22:
        /*0070*/ 	.byte	0x04, 0x36
        /*0072*/ 	.short	(.L_24 - .L_23)
.L_23:
        /*0074*/ 	.word	0x00000008
.L_24:


//--------------------- .nv.callgraph             --------------------------
	.section	.nv.callgraph,"",@"SHT_CUDA_CALLGRAPH"
	.align	4
	.sectionentsize	8
	.align		4
        /*0000*/ 	.word	0x00000000
	.align		4
        /*0004*/ 	.word	0xffffffff
	.align		4
        /*0008*/ 	.word	index@(_Z12MatMulKernel6MatrixS_S_)
	.align		4
        /*000c*/ 	.word	index@(vprintf)
	.align		4
        /*0010*/ 	.word	0x00000000
	.align		4
        /*0014*/ 	.word	0xfffffffe
	.align		4
        /*0018*/ 	.word	0x00000000
	.align		4
        /*001c*/ 	.word	0xfffffffd
	.align		4
        /*0020*/ 	.word	0x00000000
	.align		4
        /*0024*/ 	.word	0xfffffffc


//--------------------- .nv.constant4             --------------------------
	.section	.nv.constant4,"a",@progbits
	.align	8
	.align		8
.nv.constant4:
        /*0000*/ 	.dword	vprintf
	.align		8
        /*0008*/ 	.dword	$str


//--------------------- .text._Z12MatMulKernel6MatrixS_S_ --------------------------
	.section	.text._Z12MatMulKernel6MatrixS_S_,"ax",@progbits
	.align	128
        .global         _Z12MatMulKernel6MatrixS_S_
        .type           _Z12MatMulKernel6MatrixS_S_,@function
        .size           _Z12MatMulKernel6MatrixS_S_,(.L_x_7 - _Z12MatMulKernel6MatrixS_S_)
        .other          _Z12MatMulKernel6MatrixS_S_,@"STO_CUDA_ENTRY STV_DEFAULT"
_Z12MatMulKernel6MatrixS_S_:
.text._Z12MatMulKernel6MatrixS_S_:
[----:B------:R-:W0:Y:S01]  /*0000*/  LDC R1, c[0x0][0x37c] ;  /* 0x0000df00ff017b82 */ /* 0x000e220000000800 */
[----:B------:R-:W1:Y:S01]  /*0010*/  S2R R0, SR_TID.X ;  /* 0x0000000000007919 */ /* 0x000e620000002100 */
[----:B------:R-:W2:Y:S06]  /*0020*/  LDCU UR6, c[0x0][0x2fc] ;  /* 0x00005f80ff0677ac */ /* 0x000eac0008000800 */
[----:B------:R-:W3:Y:S01]  /*0030*/  LDC R16, c[0x0][0x364] ;  /* 0x0000d900ff107b82 */ /* 0x000ee20000000800 */
[----:B0-----:R-:W-:Y:S01]  /*0040*/  IADD3 R1, PT, PT, R1, -0x8, RZ ;  /* 0xfffffff801017810 */ /* 0x001fe20007ffe0ff */
[----:B------:R-:W3:Y:S01]  /*0050*/  S2R R3, SR_TID.Y ;  /* 0x0000000000037919 */ /* 0x000ee20000002200 */
[----:B------:R-:W0:Y:S01]  /*0060*/  LDCU UR5, c[0x0][0x380] ;  /* 0x00007000ff0577ac */ /* 0x000e220008000800 */
[----:B------:R-:W4:Y:S04]  /*0070*/  LDCU UR4, c[0x0][0x2f8] ;  /* 0x00005f00ff0477ac */ /* 0x000f280008000800 */
[----:B------:R-:W1:Y:S01]  /*0080*/  S2UR UR10, SR_CTAID.X ;  /* 0x00000000000a79c3 */ /* 0x000e620000002500 */
[----:B------:R-:W1:Y:S07]  /*0090*/  LDCU.64 UR8, c[0x0][0x358] ;  /* 0x00006b00ff0877ac */ /* 0x000e6e0008000a00 */
[----:B------:R-:W1:Y:S01]  /*00a0*/  LDC R17, c[0x0][0x360] ;  /* 0x0000d800ff117b82 */ /* 0x000e620000000800 */
[----:B0-----:R-:W-:-:S07]  /*00b0*/  UISETP.GE.AND UP0, UPT, UR5, 0x1, UPT ;  /* 0x000000010500788c */ /* 0x001fce000bf06270 */
[----:B------:R-:W3:Y:S01]  /*00c0*/  S2UR UR7, SR_CTAID.Y ;  /* 0x00000000000779c3 */ /* 0x000ee20000002600 */
[----:B----4-:R-:W-:-:S04]  /*00d0*/  IADD3 R6, P0, PT, R1, UR4, RZ ;  /* 0x0000000401067c10 */ /* 0x010fc8000ff1e0ff */
[----:B--2---:R-:W-:Y:S01]  /*00e0*/  IADD3.X R7, PT, PT, RZ, UR6, RZ, P0, !PT ;  /* 0x00000006ff077c10 */ /* 0x004fe200087fe4ff */
[----:B-1----:R-:W-:Y:S02]  /*00f0*/  IMAD R17, R17, UR10, R0 ;  /* 0x0000000a11117c24 */ /* 0x002fe4000f8e0200 */
[----:B------:R-:W-:Y:S02]  /*0100*/  HFMA2 R0, -RZ, RZ, 0, 0 ;  /* 0x00000000ff007431 */ /* 0x000fe400000001ff */
[----:B---3--:R-:W-:Y:S01]  /*0110*/  IMAD R16, R16, UR7, R3 ;  /* 0x0000000710107c24 */ /* 0x008fe2000f8e0203 */
[----:B------:R-:W-:Y:S06]  /*0120*/  BRA.U !UP0, `(.L_x_0) ;  /* 0x0000000508f47547 */ /* 0x000fec000b800000 */
[----:B------:R-:W-:Y:S02]  /*0130*/  UISETP.GE.U32.AND UP1, UPT, UR5, 0x8, UPT ;  /* 0x000000080500788c */ /* 0x000fe4000bf26070 */
[----:B------:R-:W-:Y:S01]  /*0140*/  IMAD R18, R16, UR5, RZ ;  /* 0x0000000510127c24 */ /* 0x000fe2000f8e02ff */
[----:B------:R-:W-:Y:S01]  /*0150*/  ULOP3.LUT UR6, UR5, 0x7, URZ, 0xc0, !UPT ;  /* 0x0000000705067892 */ /* 0x000fe2000f8ec0ff */
[----:B------:R-:W-:Y:S01]  /*0160*/  MOV R0, RZ ;  /* 0x000000ff00007202 */ /* 0x000fe20000000f00 */
[----:B------:R-:W-:Y:S02]  /*0170*/  UMOV UR4, URZ ;  /* 0x000000ff00047c82 */ /* 0x000fe40008000000 */
[----:B------:R-:W-:Y:S02]  /*0180*/  UISETP.NE.AND UP0, UPT, UR6, URZ, UPT ;  /* 0x000000ff0600728c */ /* 0x000fe4000bf05270 */
[----:B------:R-:W-:Y:S09]  /*0190*/  BRA.U !UP1, `(.L_x_1) ;  /* 0x0000000109c47547 */ /* 0x000ff2000b800000 */
[----:B------:R-:W0:Y:S01]  /*01a0*/  LDC.64 R2, c[0x0][0x388] ;  /* 0x0000e200ff027b82 */ /* 0x000e220000000a00 */
[----:B------:R-:W-:Y:S01]  /*01b0*/  ULOP3.LUT UR4, UR5, 0x7ffffff8, URZ, 0xc0, !UPT ;  /* 0x7ffffff805047892 */ /* 0x000fe2000f8ec0ff */
[----:B------:R-:W-:Y:S02]  /*01c0*/  MOV R0, RZ ;  /* 0x000000ff00007202 */ /* 0x000fe40000000f00 */
[----:B------:R-:W-:Y:S01]  /*01d0*/  MOV R19, R17 ;  /* 0x0000001100137202 */ /* 0x000fe20000000f00 */
[----:B------:R-:W-:Y:S01]  /*01e0*/  UIADD3 UR7, UPT, UPT, -UR4, URZ, URZ ;  /* 0x000000ff04077290 */ /* 0x000fe2000fffe1ff */
[----:B0-----:R-:W-:-:S03]  /*01f0*/  IMAD.WIDE.U32 R2, R18, 0x4, R2 ;  /* 0x0000000412027825 */ /* 0x001fc600078e0002 */
[----:B------:R-:W-:-:S04]  /*0200*/  IADD3 R5, P0, PT, R2, 0x10, RZ ;  /* 0x0000001002057810 */ /* 0x000fc80007f1e0ff */
[----:B------:R-:W-:-:S09]  /*0210*/  IADD3.X R3, PT, PT, RZ, R3, RZ, P0, !PT ;  /* 0x00000003ff037210 */ /* 0x000fd200007fe4ff */
.L_x_2:
[----:B------:R-:W0:Y:S01]  /*0220*/  LDC.64 R14, c[0x0][0x398] ;  /* 0x0000e600ff0e7b82 */ /* 0x000e220000000a00 */
[----:B------:R-:W-:-:S05]  /*0230*/  MOV R2, R5 ;  /* 0x0000000500027202 */ /* 0x000fca0000000f00 */
[----:B------:R-:W2:Y:S02]  /*0240*/  LDG.E R25, desc[UR8][R2.64+-0x10] ;  /* 0xfffff00802197981 */ /* 0x000ea4000c1e1900 */
[----:B------:R-:W1:Y:S02]  /*0250*/  LDC R23, c[0x0][0x390] ;  /* 0x0000e400ff177b82 */ /* 0x000e640000000800 */
[----:B------:R-:W3:Y:S04]  /*0260*/  LDG.E R27, desc[UR8][R2.64+-0xc] ;  /* 0xfffff408021b7981 */ /* 0x000ee8000c1e1900 */
[----:B------:R-:W4:Y:S04]  /*0270*/  LDG.E R29, desc[UR8][R2.64+-0x8] ;  /* 0xfffff808021d7981 */ /* 0x000f28000c1e1900 */
[----:B------:R-:W5:Y:S04]  /*0280*/  LDG.E R24, desc[UR8][R2.64+-0x4] ;  /* 0xfffffc0802187981 */ /* 0x000f68000c1e1900 */
[----:B------:R-:W5:Y:S01]  /*0290*/  LDG.E R26, desc[UR8][R2.64] ;  /* 0x00000008021a7981 */ /* 0x000f62000c1e1900 */
[----:B0-----:R-:W-:-:S05]  /*02a0*/  IMAD.WIDE R14, R19, 0x4, R14 ;  /* 0x00000004130e7825 */ /* 0x001fca00078e020e */
[----:B------:R-:W2:Y:S01]  /*02b0*/  LDG.E R21, desc[UR8][R14.64] ;  /* 0x000000080e157981 */ /* 0x000ea2000c1e1900 */
[----:B-1----:R-:W-:-:S05]  /*02c0*/  IMAD.WIDE R12, R23, 0x4, R14 ;  /* 0x00000004170c7825 */ /* 0x002fca00078e020e */
[----:B------:R0:W3:Y:S01]  /*02d0*/  LDG.E R20, desc[UR8][R12.64] ;  /* 0x000000080c147981 */ /* 0x0000e2000c1e1900 */
[----:B------:R-:W-:-:S05]  /*02e0*/  IMAD.WIDE R8, R23, 0x4, R12 ;  /* 0x0000000417087825 */ /* 0x000fca00078e020c */
[----:B------:R1:W4:Y:S01]  /*02f0*/  LDG.E R22, desc[UR8][R8.64] ;  /* 0x0000000808167981 */ /* 0x000322000c1e1900 */
[----:B------:R-:W-:-:S04]  /*0300*/  IMAD.WIDE R10, R23, 0x4, R8 ;  /* 0x00000004170a7825 */ /* 0x000fc800078e0208 */
[C---:B------:R-:W-:Y:S02]  /*0310*/  IMAD.WIDE R4, R23.reuse, 0x4, R10 ;  /* 0x0000000417047825 */ /* 0x040fe400078e020a */
[----:B------:R-:W5:Y:S02]  /*0320*/  LDG.E R11, desc[UR8][R10.64] ;  /* 0x000000080a0b7981 */ /* 0x000f64000c1e1900 */
[C---:B0-----:R-:W-:Y:S02]  /*0330*/  IMAD.WIDE R12, R23.reuse, 0x4, R4 ;  /* 0x00000004170c7825 */ /* 0x041fe400078e0204 */
[----:B------:R-:W5:Y:S02]  /*0340*/  LDG.E R5, desc[UR8][R4.64] ;  /* 0x0000000804057981 */ /* 0x000f64000c1e1900 */
[C---:B------:R-:W-:Y:S02]  /*0350*/  IMAD.WIDE R14, R23.reuse, 0x4, R12 ;  /* 0x00000004170e7825 */ /* 0x040fe400078e020c */
[----:B------:R-:W5:Y:S04]  /*0360*/  LDG.E R10, desc[UR8][R2.64+0xc] ;  /* 0x00000c08020a7981 */ /* 0x000f68000c1e1900 */
[----:B------:R-:W5:Y:S01]  /*0370*/  LDG.E R13, desc[UR8][R12.64] ;  /* 0x000000080c0d7981 */ /* 0x000f62000c1e1900 */
[----:B-1----:R-:W-:-:S03]  /*0380*/  IMAD.WIDE R8, R23, 0x4, R14 ;  /* 0x0000000417087825 */ /* 0x002fc600078e020e */
[----:B------:R-:W5:Y:S04]  /*0390*/  LDG.E R4, desc[UR8][R2.64+0x4] ;  /* 0x0000040802047981 */ /* 0x000f68000c1e1900 */
[----:B------:R-:W5:Y:S04]  /*03a0*/  LDG.E R28, desc[UR8][R14.64] ;  /* 0x000000080e1c7981 */ /* 0x000f68000c1e1900 */
[----:B------:R-:W5:Y:S04]  /*03b0*/  LDG.E R9, desc[UR8][R8.64] ;  /* 0x0000000808097981 */ /* 0x000f68000c1e1900 */
[----:B------:R0:W5:Y:S01]  /*03c0*/  LDG.E R15, desc[UR8][R2.64+0x8] ;  /* 0x00000808020f7981 */ /* 0x000162000c1e1900 */
[----:B------:R-:W-:-:S04]  /*03d0*/  UIADD3 UR7, UPT, UPT, UR7, 0x8, URZ ;  /* 0x0000000807077890 */ /* 0x000fc8000fffe0ff */
[----:B------:R-:W-:Y:S01]  /*03e0*/  UISETP.NE.AND UP1, UPT, UR7, URZ, UPT ;  /* 0x000000ff0700728c */ /* 0x000fe2000bf25270 */
[----:B------:R-:W-:Y:S01]  /*03f0*/  LEA R19, R23, R19, 0x3 ;  /* 0x0000001317137211 */ /* 0x000fe200078e18ff */
[----:B--2---:R-:W-:-:S04]  /*0400*/  FFMA R0, R25, R21, R0 ;  /* 0x0000001519007223 */ /* 0x004fc80000000000 */
[----:B---3--:R-:W-:-:S04]  /*0410*/  FFMA R0, R27, R20, R0 ;  /* 0x000000141b007223 */ /* 0x008fc80000000000 */
[----:B----4-:R-:W-:-:S04]  /*0420*/  FFMA R29, R29, R22, R0 ;  /* 0x000000161d1d7223 */ /* 0x010fc80000000000 */
[----:B-----5:R-:W-:-:S04]  /*0430*/  FFMA R11, R24, R11, R29 ;  /* 0x0000000b180b7223 */ /* 0x020fc8000000001d */
[----:B------:R-:W-:-:S04]  /*0440*/  FFMA R5, R26, R5, R11 ;  /* 0x000000051a057223 */ /* 0x000fc8000000000b */
[----:B------:R-:W-:Y:S01]  /*0450*/  FFMA R4, R4, R13, R5 ;  /* 0x0000000d04047223 */ /* 0x000fe20000000005 */
[----:B------:R-:W-:-:S04]  /*0460*/  IADD3 R5, P0, PT, R2, 0x20, RZ ;  /* 0x0000002002057810 */ /* 0x000fc80007f1e0ff */
[----:B0-----:R-:W-:Y:S01]  /*0470*/  IADD3.X R3, PT, PT, RZ, R3, RZ, P0, !PT ;  /* 0x00000003ff037210 */ /* 0x001fe200007fe4ff */
[----:B------:R-:W-:-:S04]  /*0480*/  FFMA R15, R15, R28, R4 ;  /* 0x0000001c0f0f7223 */ /* 0x000fc80000000004 */
[----:B------:R-:W-:Y:S01]  /*0490*/  FFMA R0, R10, R9, R15 ;  /* 0x000000090a007223 */ /* 0x000fe2000000000f */
[----:B------:R-:W-:Y:S06]  /*04a0*/  BRA.U UP1, `(.L_x_2) ;  /* 0xfffffffd015c7547 */ /* 0x000fec000b83ffff */
.L_x_1:
[----:B------:R-:W-:Y:S05]  /*04b0*/  BRA.U !UP0, `(.L_x_0) ;  /* 0x0000000508107547 */ /* 0x000fea000b800000 */
[----:B------:R-:W-:Y:S02]  /*04c0*/  UISETP.GE.U32.AND UP0, UPT, UR6, 0x4, UPT ;  /* 0x000000040600788c */ /* 0x000fe4000bf06070 */
[----:B------:R-:W-:-:S04]  /*04d0*/  ULOP3.LUT UR7, UR5, 0x3, URZ, 0xc0, !UPT ;  /* 0x0000000305077892 */ /* 0x000fc8000f8ec0ff */
[----:B------:R-:W-:-:S03]  /*04e0*/  UISETP.NE.AND UP1, UPT, UR7, URZ, UPT ;  /* 0x000000ff0700728c */ /* 0x000fc6000bf25270 */
[----:B------:R-:W-:Y:S08]  /*04f0*/  BRA.U !UP0, `(.L_x_3) ;  /* 0x0000000108707547 */ /* 0x000ff0000b800000 */
[----:B------:R-:W0:Y:S01]  /*0500*/  LDC R9, c[0x0][0x390] ;  /* 0x0000e400ff097b82 */ /* 0x000e220000000800 */
[----:B------:R-:W1:Y:S01]  /*0510*/  LDCU.64 UR10, c[0x0][0x388] ;  /* 0x00007100ff0a77ac */ /* 0x000e620008000a00 */
[C---:B------:R-:W-:Y:S02]  /*0520*/  IADD3 R3, PT, PT, R18.reuse, UR4, RZ ;  /* 0x0000000412037c10 */ /* 0x040fe4000fffe0ff */
[----:B------:R-:W-:-:S04]  /*0530*/  IADD3 R4, P0, PT, R18, UR4, RZ ;  /* 0x0000000412047c10 */ /* 0x000fc8000ff1e0ff */
[----:B------:R-:W2:Y:S08]  /*0540*/  LDC.64 R10, c[0x0][0x398] ;  /* 0x0000e600ff0a7b82 */ /* 0x000eb00000000a00 */
[----:B------:R-:W3:Y:S01]  /*0550*/  LDC.64 R14, c[0x0][0x388] ;  /* 0x0000e200ff0e7b82 */ /* 0x000ee20000000a00 */
[----:B0-----:R-:W-:-:S04]  /*0560*/  IMAD R5, R9, UR4, R17 ;  /* 0x0000000409057c24 */ /* 0x001fc8000f8e0211 */
[----:B--2---:R-:W-:-:S04]  /*0570*/  IMAD.WIDE R10, R5, 0x4, R10 ;  /* 0x00000004050a7825 */ /* 0x004fc800078e020a */
[----:B------:R-:W-:Y:S02]  /*0580*/  IMAD.WIDE R12, R9, 0x4, R10 ;  /* 0x00000004090c7825 */ /* 0x000fe400078e020a */
[----:B------:R-:W2:Y:S02]  /*0590*/  LDG.E R10, desc[UR8][R10.64] ;  /* 0x000000080a0a7981 */ /* 0x000ea4000c1e1900 */
[----:B---3--:R-:W-:Y:S01]  /*05a0*/  IMAD.WIDE.U32 R14, R3, 0x4, R14 ;  /* 0x00000004030e7825 */ /* 0x008fe200078e000e */
[----:B------:R-:W-:Y:S02]  /*05b0*/  IADD3.X R3, PT, PT, RZ, RZ, RZ, P0, !PT ;  /* 0x000000ffff037210 */ /* 0x000fe400007fe4ff */
[----:B-1----:R-:W-:-:S03]  /*05c0*/  LEA R2, P0, R4, UR10, 0x2 ;  /* 0x0000000a04027c11 */ /* 0x002fc6000f8010ff */
[----:B------:R-:W2:Y:S01]  /*05d0*/  LDG.E R15, desc[UR8][R14.64] ;  /* 0x000000080e0f7981 */ /* 0x000ea2000c1e1900 */
[----:B------:R-:W-:Y:S01]  /*05e0*/  LEA.HI.X R3, R4, UR11, R3, 0x2, P0 ;  /* 0x0000000b04037c11 */ /* 0x000fe200080f1403 */
[C---:B------:R-:W-:Y:S02]  /*05f0*/  IMAD.WIDE R4, R9.reuse, 0x4, R12 ;  /* 0x0000000409047825 */ /* 0x040fe400078e020c */
[----:B------:R-:W3:Y:S04]  /*0600*/  LDG.E R12, desc[UR8][R12.64] ;  /* 0x000000080c0c7981 */ /* 0x000ee8000c1e1900 */
[----:B------:R-:W3:Y:S01]  /*0610*/  LDG.E R19, desc[UR8][R2.64+0x4] ;  /* 0x0000040802137981 */ /* 0x000ee2000c1e1900 */
[----:B------:R-:W-:-:S03]  /*0620*/  IMAD.WIDE R8, R9, 0x4, R4 ;  /* 0x0000000409087825 */ /* 0x000fc600078e0204 */
[----:B------:R-:W4:Y:S04]  /*0630*/  LDG.E R20, desc[UR8][R4.64] ;  /* 0x0000000804147981 */ /* 0x000f28000c1e1900 */
[----:B------:R-:W4:Y:S04]  /*0640*/  LDG.E R21, desc[UR8][R2.64+0x8] ;  /* 0x0000080802157981 */ /* 0x000f28000c1e1900 */
[----:B------:R-:W5:Y:S04]  /*0650*/  LDG.E R23, desc[UR8][R2.64+0xc] ;  /* 0x00000c0802177981 */ /* 0x000f68000c1e1900 */
[----:B------:R-:W5:Y:S01]  /*0660*/  LDG.E R8, desc[UR8][R8.64] ;  /* 0x0000000808087981 */ /* 0x000f62000c1e1900 */
[----:B------:R-:W-:Y:S01]  /*0670*/  UIADD3 UR4, UPT, UPT, UR4, 0x4, URZ ;  /* 0x0000000404047890 */ /* 0x000fe2000fffe0ff */
[----:B--2---:R-:W-:-:S04]  /*0680*/  FFMA R0, R15, R10, R0 ;  /* 0x0000000a0f007223 */ /* 0x004fc80000000000 */
[----:B---3--:R-:W-:-:S04]  /*0690*/  FFMA R0, R19, R12, R0 ;  /* 0x0000000c13007223 */ /* 0x008fc80000000000 */
[----:B----4-:R-:W-:-:S04]  /*06a0*/  FFMA R0, R21, R20, R0 ;  /* 0x0000001415007223 */ /* 0x010fc80000000000 */
[----:B-----5:R-:W-:-:S07]  /*06b0*/  FFMA R0, R23, R8, R0 ;  /* 0x0000000817007223 */ /* 0x020fce0000000000 */
.L_x_3:
[----:B------:R-:W-:Y:S05]  /*06c0*/  BRA.U !UP1, `(.L_x_0) ;  /* 0x00000001098c7547 */ /* 0x000fea000b800000 */
[----:B------:R-:W-:Y:S02]  /*06d0*/  UISETP.NE.AND UP0, UPT, UR7, 0x1, UPT ;  /* 0x000000010700788c */ /* 0x000fe4000bf05270 */
[----:B------:R-:W-:-:S04]  /*06e0*/  ULOP3.LUT UR5, UR5, 0x1, URZ, 0xc0, !UPT ;  /* 0x0000000105057892 */ /* 0x000fc8000f8ec0ff */
[----:B------:R-:W-:-:S03]  /*06f0*/  UISETP.NE.U32.AND UP1, UPT, UR5, 0x1, UPT ;  /* 0x000000010500788c */ /* 0x000fc6000bf25070 */
[----:B------:R-:W-:Y:S08]  /*0700*/  BRA.U !UP0, `(.L_x_4) ;  /* 0x0000000108507547 */ /* 0x000ff0000b800000 */
[----:B------:R-:W0:Y:S01]  /*0710*/  LDC R10, c[0x0][0x390] ;  /* 0x0000e400ff0a7b82 */ /* 0x000e220000000800 */
[----:B------:R-:W1:Y:S01]  /*0720*/  LDCU.64 UR6, c[0x0][0x388] ;  /* 0x00007100ff0677ac */ /* 0x000e620008000a00 */
[C---:B------:R-:W-:Y:S02]  /*0730*/  IADD3 R5, PT, PT, R18.reuse, UR4, RZ ;  /* 0x0000000412057c10 */ /* 0x040fe4000fffe0ff */
[----:B------:R-:W-:-:S04]  /*0740*/  IADD3 R12, P0, PT, R18, UR4, RZ ;  /* 0x00000004120c7c10 */ /* 0x000fc8000ff1e0ff */
[----:B------:R-:W2:Y:S08]  /*0750*/  LDC.64 R2, c[0x0][0x388] ;  /* 0x0000e200ff027b82 */ /* 0x000eb00000000a00 */
[----:B------:R-:W3:Y:S01]  /*0760*/  LDC.64 R8, c[0x0][0x398] ;  /* 0x0000e600ff087b82 */ /* 0x000ee20000000a00 */
[----:B0-----:R-:W-:Y:S02]  /*0770*/  IMAD R11, R10, UR4, R17 ;  /* 0x000000040a0b7c24 */ /* 0x001fe4000f8e0211 */
[----:B--2---:R-:W-:Y:S01]  /*0780*/  IMAD.WIDE.U32 R4, R5, 0x4, R2 ;  /* 0x0000000405047825 */ /* 0x004fe200078e0002 */
[----:B------:R-:W-:-:S02]  /*0790*/  IADD3.X R3, PT, PT, RZ, RZ, RZ, P0, !PT ;  /* 0x000000ffff037210 */ /* 0x000fc400007fe4ff */
[----:B-1----:R-:W-:-:S03]  /*07a0*/  LEA R2, P0, R12, UR6, 0x2 ;  /* 0x000000060c027c11 */ /* 0x002fc6000f8010ff */
[----:B------:R-:W2:Y:S01]  /*07b0*/  LDG.E R5, desc[UR8][R4.64] ;  /* 0x0000000804057981 */ /* 0x000ea2000c1e1900 */
[----:B------:R-:W-:Y:S01]  /*07c0*/  LEA.HI.X R3, R12, UR7, R3, 0x2, P0 ;  /* 0x000000070c037c11 */ /* 0x000fe200080f1403 */
[----:B---3--:R-:W-:-:S05]  /*07d0*/  IMAD.WIDE R8, R11, 0x4, R8 ;  /* 0x000000040b087825 */ /* 0x008fca00078e0208 */
[----:B------:R-:W3:Y:S01]  /*07e0*/  LDG.E R3, desc[UR8][R2.64+0x4] ;  /* 0x0000040802037981 */ /* 0x000ee2000c1e1900 */
[----:B------:R-:W-:-:S03]  /*07f0*/  IMAD.WIDE R10, R10, 0x4, R8 ;  /* 0x000000040a0a7825 */ /* 0x000fc600078e0208 */
[----:B------:R-:W2:Y:S04]  /*0800*/  LDG.E R8, desc[UR8][R8.64] ;  /* 0x0000000808087981 */ /* 0x000ea8000c1e1900 */
[----:B------:R-:W3:Y:S01]  /*0810*/  LDG.E R10, desc[UR8][R10.64] ;  /* 0x000000080a0a7981 */ /* 0x000ee2000c1e1900 */
[----:B------:R-:W-:Y:S01]  /*0820*/  UIADD3 UR4, UPT, UPT, UR4, 0x2, URZ ;  /* 0x0000000204047890 */ /* 0x000fe2000fffe0ff */
[----:B--2---:R-:W-:-:S04]  /*0830*/  FFMA R0, R5, R8, R0 ;  /* 0x0000000805007223 */ /* 0x004fc80000000000 */
[----:B---3--:R-:W-:-:S07]  /*0840*/  FFMA R0, R3, R10, R0 ;  /* 0x0000000a03007223 */ /* 0x008fce0000000000 */
.L_x_4:
[----:B------:R-:W-:Y:S05]  /*0850*/  BRA.U UP1, `(.L_x_0) ;  /* 0x0000000101287547 */ /* 0x000fea000b800000 */
[----:B------:R-:W0:Y:S01]  /*0860*/  LDC R8, c[0x0][0x390] ;  /* 0x0000e400ff087b82 */ /* 0x000e220000000800 */
[----:B------:R-:W-:-:S07]  /*0870*/  IADD3 R9, PT, PT, R18, UR4, RZ ;  /* 0x0000000412097c10 */ /* 0x000fce000fffe0ff */
[----:B------:R-:W1:Y:S08]  /*0880*/  LDC.64 R2, c[0x0][0x388] ;  /* 0x0000e200ff027b82 */ /* 0x000e700000000a00 */
[----:B------:R-:W2:Y:S01]  /*0890*/  LDC.64 R4, c[0x0][0x398] ;  /* 0x0000e600ff047b82 */ /* 0x000ea20000000a00 */
[----:B0-----:R-:W-:Y:S02]  /*08a0*/  IMAD R11, R8, UR4, R17 ;  /* 0x00000004080b7c24 */ /* 0x001fe4000f8e0211 */
[----:B-1----:R-:W-:-:S06]  /*08b0*/  IMAD.WIDE.U32 R2, R9, 0x4, R2 ;  /* 0x0000000409027825 */ /* 0x002fcc00078e0002 */
[----:B------:R-:W3:Y:S01]  /*08c0*/  LDG.E R3, desc[UR8][R2.64] ;  /* 0x0000000802037981 */ /* 0x000ee2000c1e1900 */
[----:B--2---:R-:W-:-:S06]  /*08d0*/  IMAD.WIDE R4, R11, 0x4, R4 ;  /* 0x000000040b047825 */ /* 0x004fcc00078e0204 */
[----:B------:R-:W3:Y:S02]  /*08e0*/  LDG.E R4, desc[UR8][R4.64] ;  /* 0x0000000804047981 */ /* 0x000ee4000c1e1900 */
[----:B---3--:R-:W-:-:S07]  /*08f0*/  FFMA R0, R3, R4, R0 ;  /* 0x0000000403007223 */ /* 0x008fce0000000000 */
.L_x_0:
[----:B------:R-:W0:Y:S01]  /*0900*/  LDC.64 R2, c[0x0][0x3a8] ;  /* 0x0000ea00ff027b82 */ /* 0x000e220000000a00 */
[----:B------:R-:W1:Y:S01]  /*0910*/  LDCU UR4, c[0x0][0x3a0] ;  /* 0x00007400ff0477ac */ /* 0x000e620008000800 */
[----:B------:R-:W2:Y:S01]  /*0920*/  F2F.F64.F32 R8, R0 ;  /* 0x0000000000087310 */ /* 0x000ea20000201800 */
[----:B------:R-:W-:-:S06]  /*0930*/  MOV R10, 0x0 ;  /* 0x00000000000a7802 */ /* 0x000fcc0000000f00 */
[----:B------:R-:W3:Y:S01]  /*0940*/  LDC.64 R10, c[0x4][R10] ;  /* 0x010000000a0a7b82 */ /* 0x000ee20000000a00 */
[----:B--2---:R2:W-:Y:S01]  /*0950*/  STL.64 [R1], R8 ;  /* 0x0000000801007387 */ /* 0x0045e20000100a00 */
[----:B-1----:R-:W-:Y:S01]  /*0960*/  IMAD R17, R16, UR4, R17 ;  /* 0x0000000410117c24 */ /* 0x002fe2000f8e0211 */
[----:B------:R-:W1:Y:S03]  /*0970*/  LDCU.64 UR4, c[0x4][0x8] ;  /* 0x01000100ff0477ac */ /* 0x000e660008000a00 */
[----:B0-----:R-:W-:-:S05]  /*0980*/  IMAD.WIDE R2, R17, 0x4, R2 ;  /* 0x0000000411027825 */ /* 0x001fca00078e0202 */
[----:B------:R2:W-:Y:S01]  /*0990*/  STG.E desc[UR8][R2.64], R0 ;  /* 0x0000000002007986 */ /* 0x0005e2000c101908 */
[----:B-1----:R-:W-:Y:S02]  /*09a0*/  MOV R4, UR4 ;  /* 0x0000000400047c02 */ /* 0x002fe40008000f00 */
[----:B------:R-:W-:-:S07]  /*09b0*/  MOV R5, UR5 ;  /* 0x0000000500057c02 */ /* 0x000fce0008000f00 */
[----:B------:R-:W-:-:S07]  /*09c0*/  LEPC R20, `(.L_x_5) ;  /* 0x000000001014794e */ /* 0x000fce0000000000 */
[----:B--23--:R-:W-:Y:S05]  /*09d0*/  CALL.ABS.NOINC R10 ;  /* 0x000000000a007343 */ /* 0x00cfea0003c00000 */
.L_x_5:
[----:B------:R-:W-:Y:S05]  /*09e0*/  EXIT ;  /* 0x000000000000794d */ /* 0x000fea0003800000 */
.L_x_6:
[----:B------:R-:W-:-:S00]  /*09f0*/  BRA `(.L_x_6) ;  /* 0xfffffffc00fc7947 */ /* 0x000fc0000383ffff */
[----:B------:R-:W-:-:S00]  /*0a00*/  NOP ;  /* 0x0000000000007918 */ /* 0x000fc00000000000 */
[----:B------:R-:W-:-:S00]  /*0a10*/  NOP ;  /* 0x0000000000007918 */ /* 0x000fc00000000000 */
[----:B------:R-:W-:-:S00]  /*0a20*/  NOP ;  /* 0x0000000000007918 */ /* 0x000fc00000000000 */
[----:B------:R-:W-:-:S00]  /*0a30*/  NOP ;  /* 0x0000000000007918 */ /* 0x000fc00000000000 */
[----:B------:R-:W-:-:S00]  /*0a40*/  NOP ;  /* 0x0000000000007918 */ /* 0x000fc00000000000 */
[----:B------:R-:W-:-:S00]  /*0a50*/  NOP ;  /* 0x0000000000007918 */ /* 0x000fc00000000000 */
[----:B------:R-:W-:-:S00]  /*0a60*/  NOP ;  /* 0x0000000000007918 */ /* 0x000fc00000000000 */
[----:B------:R-:W-:-:S00]  /*0a70*/  NOP ;  /* 0x0000000000007918 */ /* 0x000fc00000000000 */
.L_x_7:


//--------------------- .nv.global.init           --------------------------
	.section	.nv.global.init,"aw",@progbits
.nv.global.init:
	.type		$str,@object
	.size		$str,(.L_0 - $str)
$str:
        /*0000*/ 	.byte	0x4b, 0x65, 0x72, 0x6e, 0x65, 0x6c, 0x3a, 0x20, 0x43, 0x76, 0x61, 0x6c, 0x75, 0x65, 0x20, 0x3d
        /*0010*/ 	.byte	0x20, 0x25, 0x66, 0x0a, 0x00
.L_0:


//--------------------- .nv.shared.reserved.0     --------------------------
	.section	.nv.shared.reserved.0,"aw",@nobits
	.weak		__nv_reservedSMEM_offset_0_alias
	.size		__nv_reservedSMEM_offset_0_alias, 0, 64
	.other		__nv_reservedSMEM_offset_0_alias,@"STO_CUDA_RESERVED_SHARED STV_DEFAULT"
__nv_reservedSMEM_offset_0_alias:
	.zero		0
	.zero		64


//--------------------- .nv.constant0._Z12MatMulKernel6MatrixS_S_ --------------------------
	.section	.nv.constant0._Z12MatMulKernel6MatrixS_S_,"a",@progbits
	.sectionflags	@""
	.align	4
.nv.constant0._Z12MatMulKernel6MatrixS_S_:
	.zero		944


//--------------------- SYMBOLS --------------------------

	.type		.nv.reservedSmem.offset0,@object
	.size		.nv.reservedSmem.offset0,0x4
	.type		vprintf,@function
